//
// Generated by NVIDIA NVVM Compiler
//
// Compiler Build ID: CL-36424714
// Cuda compilation tools, release 13.0, V13.0.88
// Based on NVVM 20.0.0
//

.version 9.0
.target sm_100
.address_size 64

	// .globl	_Z9my_kernelv
.extern .func  (.param .b32 func_retval0) vprintf
(
	.param .b64 vprintf_param_0,
	.param .b64 vprintf_param_1
)
;
.global .align 1 .b8 $str[4] = {37, 100, 10};

.visible .entry _Z9my_kernelv()
{
	.local .align 8 .b8 	__local_depot0[8];
	.reg .b64 	%SP;
	.reg .b64 	%SPL;
	.reg .b32 	%r<4>;
	.reg .b64 	%rd<5>;

	mov.u64 	%SPL, __local_depot0;
	cvta.local.u64 	%SP, %SPL;
	add.u64 	%rd1, %SP, 0;
	add.u64 	%rd2, %SPL, 0;
	mov.u32 	%r1, %tid.x;
	st.local.u32 	[%rd2], %r1;
	mov.u64 	%rd3, $str;
	cvta.global.u64 	%rd4, %rd3;
	{ // callseq 0, 0
	.param .b64 param0;
	st.param.b64 	[param0], %rd4;
	.param .b64 param1;
	st.param.b64 	[param1], %rd1;
	.param .b32 retval0;
	call.uni (retval0), 
	vprintf, 
	(
	param0, 
	param1
	);
	ld.param.b32 	%r2, [retval0];
	} // callseq 0
	ret;

}


// ===== COMPILED SASS (sm_100) =====

	.target	sm_100

	.elftype	@"ET_EXEC"


//--------------------- .note.nv.tkinfo           --------------------------
	.section	.note.nv.tkinfo,"",@"SHT_NOTE"
	.sectionflags	@"SHF_NOTE_NV_TKINFO"
	.tkinfo
        /*0018*/ 	.word	0x00000002
        /*0030*/ 	.string	""
        /*0030*/ 	.string	"ptxas"
        /*0030*/ 	.string	"Cuda compilation tools, release 13.0, V13.0.88"
        /*0030*/ 	.string	"Build cuda_13.0.r13.0/compiler.36424714_0"
        /*0030*/ 	.string	"-arch sm_100 -m 64 "



//--------------------- .note.nv.cuinfo           --------------------------
	.section	.note.nv.cuinfo,"",@"SHT_NOTE"
	.sectionflags	@"SHF_NOTE_NV_CUINFO"
        /*0018*/ 	.short	0x0002
        /*001a*/ 	.short	0x0064
        /*001c*/ 	.short	0x0082
	.zero		2


//--------------------- .nv.info                  --------------------------
	.section	.nv.info,"",@"SHT_CUDA_INFO"
	.align	4


	//----- nvinfo : EIATTR_REGCOUNT
	.align		4
        /*0000*/ 	.byte	0x04, 0x2f
        /*0002*/ 	.short	(.L_2 - .L_1)
	.align		4
.L_1:
        /*0004*/ 	.word	index@(_Z9my_kernelv)
        /*0008*/ 	.word	0x00000018


	//----- nvinfo : EIATTR_FRAME_SIZE
	.align		4
.L_2:
        /*000c*/ 	.byte	0x04, 0x11
        /*000e*/ 	.short	(.L_4 - .L_3)
	.align		4
.L_3:
        /*0010*/ 	.word	index@(_Z9my_kernelv)
        /*0014*/ 	.word	0x00000008


	//----- nvinfo : EIATTR_MIN_STACK_SIZE
	.align		4
.L_4:
        /*0018*/ 	.byte	0x04, 0x12
        /*001a*/ 	.short	(.L_6 - .L_5)
	.align		4
.L_5:
        /*001c*/ 	.word	index@(_Z9my_kernelv)
        /*0020*/ 	.word	0x00000008
.L_6:


//--------------------- .nv.compat                --------------------------
	.section	.nv.compat,"",@"SHT_CUDA_COMPAT_INFO"
	.align	4
        /*0000*/ 	.byte	0x02, 0x09, 0x00, 0x00, 0x02, 0x02, 0x01, 0x00, 0x02, 0x05, 0x05, 0x00, 0x03, 0x07, 0x01, 0x01
        /*0010*/ 	.byte	0x02, 0x03, 0x00, 0x00, 0x02, 0x06, 0x01, 0x00, 0x04, 0x0b, 0x08, 0x00, 0x09, 0x00, 0x00, 0x00
        /*0020*/ 	.byte	0x00, 0x00, 0x00, 0x00


//--------------------- .nv.info._Z9my_kernelv    --------------------------
	.section	.nv.info._Z9my_kernelv,"",@"SHT_CUDA_INFO"
	.sectionflags	@""
	.align	4


	//----- nvinfo : EIATTR_CUDA_API_VERSION
	.align		4
        /*0000*/ 	.byte	0x04, 0x37
        /*0002*/ 	.short	(.L_8 - .L_7)
.L_7:
        /*0004*/ 	.word	0x00000082


	//----- nvinfo : EIATTR_SPARSE_MMA_MASK
	.align		4
.L_8:
        /*0008*/ 	.byte	0x03, 0x50
        /*000a*/ 	.short	0x0000


	//----- nvinfo : EIATTR_MAXREG_COUNT
	.align		4
        /*000c*/ 	.byte	0x03, 0x1b
        /*000e*/ 	.short	0x00ff


	//----- nvinfo : EIATTR_EXTERNS
	.align		4
        /*0010*/ 	.byte	0x04, 0x0f
        /*0012*/ 	.short	(.L_10 - .L_9)


	//   ....[0]....
	.align		4
.L_9:
        /*0014*/ 	.word	index@(vprintf)


	//----- nvinfo : EIATTR_MERCURY_ISA_VERSION
	.align		4
.L_10:
        /*0018*/ 	.byte	0x03, 0x5f
        /*001a*/ 	.short	0x0101


	//----- nvinfo : EIATTR_VRC_CTA_INIT_COUNT
	.align		4
        /*001c*/ 	.byte	0x02, 0x4a
	.zero		1
	.zero		1


	//----- nvinfo : EIATTR_SYSCALL_OFFSETS
	.align		4
        /*0020*/ 	.byte	0x04, 0x46
        /*0022*/ 	.short	(.L_12 - .L_11)


	//   ....[0]....
.L_11:
        /*0024*/ 	.word	0x000000e0


	//----- nvinfo : EIATTR_EXIT_INSTR_OFFSETS
	.align		4
.L_12:
        /*0028*/ 	.byte	0x04, 0x1c
        /*002a*/ 	.short	(.L_14 - .L_13)


	//   ....[0]....
.L_13:
        /*002c*/ 	.word	0x000000f0


	//----- nvinfo : EIATTR_SW_WAR
	.align		4
.L_14:
        /*0030*/ 	.byte	0x04, 0x36
        /*0032*/ 	.short	(.L_16 - .L_15)
.L_15:
        /*0034*/ 	.word	0x00000008
.L_16:


//--------------------- .nv.callgraph             --------------------------
	.section	.nv.callgraph,"",@"SHT_CUDA_CALLGRAPH"
	.align	4
	.sectionentsize	8
	.align		4
        /*0000*/ 	.word	0x00000000
	.align		4
        /*0004*/ 	.word	0xffffffff
	.align		4
        /*0008*/ 	.word	index@(_Z9my_kernelv)
	.align		4
        /*000c*/ 	.word	index@(vprintf)
	.align		4
        /*0010*/ 	.word	0x00000000
	.align		4
        /*0014*/ 	.word	0xfffffffe
	.align		4
        /*0018*/ 	.word	0x00000000
	.align		4
        /*001c*/ 	.word	0xfffffffd
	.align		4
        /*0020*/ 	.word	0x00000000
	.align		4
        /*0024*/ 	.word	0xfffffffc


//--------------------- .nv.constant4             --------------------------
	.section	.nv.constant4,"a",@progbits
	.align	8
	.align		8
.nv.constant4:
        /*0000*/ 	.dword	vprintf
	.align		8
        /*0008*/ 	.dword	$str


//--------------------- .text._Z9my_kernelv       --------------------------
	.section	.text._Z9my_kernelv,"ax",@progbits
	.align	128
        .global         _Z9my_kernelv
        .type           _Z9my_kernelv,@function
        .size           _Z9my_kernelv,(.L_x_2 - _Z9my_kernelv)
        .other          _Z9my_kernelv,@"STO_CUDA_ENTRY STV_DEFAULT"
_Z9my_kernelv:
.text._Z9my_kernelv:
[----:B------:R-:W0:Y:S01]  /*0000*/  LDC R1, c[0x0][0x37c] ;  /* 0x0000df00ff017b82 */ /* 0x000e220000000800 */
[----:B------:R-:W1:Y:S01]  /*0010*/  S2R R8, SR_TID.X ;  /* 0x0000000000087919 */ /* 0x000e620000002100 */
[----:B0-----:R-:W-:Y:S01]  /*0020*/  VIADD R1, R1, 0xfffffff8 ;  /* 0xfffffff801017836 */ /* 0x001fe20000000000 */
[----:B------:R-:W-:Y:S01]  /*0030*/  MOV R0, 0x0 ;  /* 0x0000000000007802 */ /* 0x000fe20000000f00 */
[----:B------:R-:W0:Y:S04]  /*0040*/  LDCU UR4, c[0x0][0x2f8] ;  /* 0x00005f00ff0477ac */ /* 0x000e280008000800 */
[----:B------:R2:W3:Y:S01]  /*0050*/  LDC.64 R2, c[0x4][R0] ;  /* 0x0100000000027b82 */ /* 0x0004e20000000a00 */
[----:B------:R-:W4:Y:S01]  /*0060*/  LDCU.64 UR6, c[0x4][0x8] ;  /* 0x01000100ff0677ac */ /* 0x000f220008000a00 */
[----:B------:R-:W5:Y:S01]  /*0070*/  LDCU UR5, c[0x0][0x2fc] ;  /* 0x00005f80ff0577ac */ /* 0x000f620008000800 */
[----:B0-----:R-:W-:Y:S01]  /*0080*/  IADD3 R6, P0, PT, R1, UR4, RZ ;  /* 0x0000000401067c10 */ /* 0x001fe2000ff1e0ff */
[----:B----4-:R-:W-:Y:S01]  /*0090*/  IMAD.U32 R4, RZ, RZ, UR6 ;  /* 0x00000006ff047e24 */ /* 0x010fe2000f8e00ff */
[----:B------:R-:W-:-:S03]  /*00a0*/  MOV R5, UR7 ;  /* 0x0000000700057c02 */ /* 0x000fc60008000f00 */
[----:B-----5:R-:W-:Y:S01]  /*00b0*/  IMAD.X R7, RZ, RZ, UR5, P0 ;  /* 0x00000005ff077e24 */ /* 0x020fe200080e06ff */
[----:B-1----:R2:W-:Y:S07]  /*00c0*/  STL [R1], R8 ;  /* 0x0000000801007387 */ /* 0x0025ee0000100800 */
[----:B------:R-:W-:-:S07]  /*00d0*/  LEPC R20, `(.L_x_0) ;  /* 0x000000001014794e */ /* 0x000fce0000000000 */
[----:B--23--:R-:W-:Y:S05]  /*00e0*/  CALL.ABS.NOINC R2 ;  /* 0x0000000002007343 */ /* 0x00cfea0003c00000 */
.L_x_0:
[----:B------:R-:W-:Y:S05]  /*00f0*/  EXIT ;  /* 0x000000000000794d */ /* 0x000fea0003800000 */
.L_x_1:
[----:B------:R-:W-:-:S00]  /*0100*/  BRA `(.L_x_1) ;  /* 0xfffffffc00fc7947 */ /* 0x000fc0000383ffff */
[----:B------:R-:W-:-:S00]  /*0110*/  NOP ;  /* 0x0000000000007918 */ /* 0x000fc00000000000 */
        /* <DEDUP_REMOVED lines=14> */
.L_x_2:


//--------------------- .nv.global.init           --------------------------
	.section	.nv.global.init,"aw",@progbits
.nv.global.init:
	.type		$str,@object
	.size		$str,(.L_0 - $str)
$str:
        /*0000*/ 	.byte	0x25, 0x64, 0x0a, 0x00
.L_0:


//--------------------- .nv.shared.reserved.0     --------------------------
	.section	.nv.shared.reserved.0,"aw",@nobits
	.weak		__nv_reservedSMEM_offset_0_alias
	.size		__nv_reservedSMEM_offset_0_alias, 0, 64
	.other		__nv_reservedSMEM_offset_0_alias,@"STO_CUDA_RESERVED_SHARED STV_DEFAULT"
__nv_reservedSMEM_offset_0_alias:
	.zero		0
	.zero		64


//--------------------- .nv.constant0._Z9my_kernelv --------------------------
	.section	.nv.constant0._Z9my_kernelv,"a",@progbits
	.sectionflags	@""
	.align	4
.nv.constant0._Z9my_kernelv:
	.zero		896


//--------------------- SYMBOLS --------------------------

	.type		.nv.reservedSmem.offset0,@object
	.size		.nv.reservedSmem.offset0,0x4
	.type		vprintf,@function
